//
// Generated by NVIDIA NVVM Compiler
//
// Compiler Build ID: CL-36424714
// Cuda compilation tools, release 13.0, V13.0.88
// Based on NVVM 20.0.0
//

.version 9.0
.target sm_100
.address_size 64

	// .globl	_Z6kernelv
.extern .func  (.param .b32 func_retval0) vprintf
(
	.param .b64 vprintf_param_0,
	.param .b64 vprintf_param_1
)
;
.global .align 1 .b8 $str[23] = {72, 101, 108, 108, 111, 32, 87, 111, 114, 108, 100, 32, 102, 114, 111, 109, 32, 71, 80, 85, 33, 10};

.visible .entry _Z6kernelv()
{
	.reg .b32 	%r<3>;
	.reg .b64 	%rd<3>;

	mov.u64 	%rd1, $str;
	cvta.global.u64 	%rd2, %rd1;
	{ // callseq 0, 0
	.param .b64 param0;
	st.param.b64 	[param0], %rd2;
	.param .b64 param1;
	st.param.b64 	[param1], 0;
	.param .b32 retval0;
	call.uni (retval0), 
	vprintf, 
	(
	param0, 
	param1
	);
	ld.param.b32 	%r1, [retval0];
	} // callseq 0
	ret;

}


// ===== COMPILED SASS (sm_100) =====

	.target	sm_100

	.elftype	@"ET_EXEC"


//--------------------- .note.nv.tkinfo           --------------------------
	.section	.note.nv.tkinfo,"",@"SHT_NOTE"
	.sectionflags	@"SHF_NOTE_NV_TKINFO"
	.tkinfo
        /*0018*/ 	.word	0x00000002
        /*0030*/ 	.string	""
        /*0030*/ 	.string	"ptxas"
        /*0030*/ 	.string	"Cuda compilation tools, release 13.0, V13.0.88"
        /*0030*/ 	.string	"Build cuda_13.0.r13.0/compiler.36424714_0"
        /*0030*/ 	.string	"-arch sm_100 -m 64 "



//--------------------- .note.nv.cuinfo           --------------------------
	.section	.note.nv.cuinfo,"",@"SHT_NOTE"
	.sectionflags	@"SHF_NOTE_NV_CUINFO"
        /*0018*/ 	.short	0x0002
        /*001a*/ 	.short	0x0064
        /*001c*/ 	.short	0x0082
	.zero		2


//--------------------- .nv.info                  --------------------------
	.section	.nv.info,"",@"SHT_CUDA_INFO"
	.align	4


	//----- nvinfo : EIATTR_REGCOUNT
	.align		4
        /*0000*/ 	.byte	0x04, 0x2f
        /*0002*/ 	.short	(.L_2 - .L_1)
	.align		4
.L_1:
        /*0004*/ 	.word	index@(_Z6kernelv)
        /*0008*/ 	.word	0x00000018


	//----- nvinfo : EIATTR_FRAME_SIZE
	.align		4
.L_2:
        /*000c*/ 	.byte	0x04, 0x11
        /*000e*/ 	.short	(.L_4 - .L_3)
	.align		4
.L_3:
        /*0010*/ 	.word	index@(_Z6kernelv)
        /*0014*/ 	.word	0x00000000


	//----- nvinfo : EIATTR_MIN_STACK_SIZE
	.align		4
.L_4:
        /*0018*/ 	.byte	0x04, 0x12
        /*001a*/ 	.short	(.L_6 - .L_5)
	.align		4
.L_5:
        /*001c*/ 	.word	index@(_Z6kernelv)
        /*0020*/ 	.word	0x00000000
.L_6:


//--------------------- .nv.compat                --------------------------
	.section	.nv.compat,"",@"SHT_CUDA_COMPAT_INFO"
	.align	4
        /*0000*/ 	.byte	0x02, 0x09, 0x00, 0x00, 0x02, 0x02, 0x01, 0x00, 0x02, 0x05, 0x05, 0x00, 0x03, 0x07, 0x01, 0x01
        /*0010*/ 	.byte	0x02, 0x03, 0x00, 0x00, 0x02, 0x06, 0x01, 0x00, 0x04, 0x0b, 0x08, 0x00, 0x09, 0x00, 0x00, 0x00
        /*0020*/ 	.byte	0x00, 0x00, 0x00, 0x00


//--------------------- .nv.info._Z6kernelv       --------------------------
	.section	.nv.info._Z6kernelv,"",@"SHT_CUDA_INFO"
	.sectionflags	@""
	.align	4


	//----- nvinfo : EIATTR_CUDA_API_VERSION
	.align		4
        /*0000*/ 	.byte	0x04, 0x37
        /*0002*/ 	.short	(.L_8 - .L_7)
.L_7:
        /*0004*/ 	.word	0x00000082


	//----- nvinfo : EIATTR_SPARSE_MMA_MASK
	.align		4
.L_8:
        /*0008*/ 	.byte	0x03, 0x50
        /*000a*/ 	.short	0x0000


	//----- nvinfo : EIATTR_MAXREG_COUNT
	.align		4
        /*000c*/ 	.byte	0x03, 0x1b
        /*000e*/ 	.short	0x00ff


	//----- nvinfo : EIATTR_EXTERNS
	.align		4
        /*0010*/ 	.byte	0x04, 0x0f
        /*0012*/ 	.short	(.L_10 - .L_9)


	//   ....[0]....
	.align		4
.L_9:
        /*0014*/ 	.word	index@(vprintf)


	//----- nvinfo : EIATTR_MERCURY_ISA_VERSION
	.align		4
.L_10:
        /*0018*/ 	.byte	0x03, 0x5f
        /*001a*/ 	.short	0x0101


	//----- nvinfo : EIATTR_VRC_CTA_INIT_COUNT
	.align		4
        /*001c*/ 	.byte	0x02, 0x4a
	.zero		1
	.zero		1


	//----- nvinfo : EIATTR_SYSCALL_OFFSETS
	.align		4
        /*0020*/ 	.byte	0x04, 0x46
        /*0022*/ 	.short	(.L_12 - .L_11)


	//   ....[0]....
.L_11:
        /*0024*/ 	.word	0x00000080


	//----- nvinfo : EIATTR_EXIT_INSTR_OFFSETS
	.align		4
.L_12:
        /*0028*/ 	.byte	0x04, 0x1c
        /*002a*/ 	.short	(.L_14 - .L_13)


	//   ....[0]....
.L_13:
        /*002c*/ 	.word	0x00000090


	//----- nvinfo : EIATTR_SW_WAR
	.align		4
.L_14:
        /*0030*/ 	.byte	0x04, 0x36
        /*0032*/ 	.short	(.L_16 - .L_15)
.L_15:
        /*0034*/ 	.word	0x00000008
.L_16:


//--------------------- .nv.callgraph             --------------------------
	.section	.nv.callgraph,"",@"SHT_CUDA_CALLGRAPH"
	.align	4
	.sectionentsize	8
	.align		4
        /*0000*/ 	.word	0x00000000
	.align		4
        /*0004*/ 	.word	0xffffffff
	.align		4
        /*0008*/ 	.word	index@(_Z6kernelv)
	.align		4
        /*000c*/ 	.word	index@(vprintf)
	.align		4
        /*0010*/ 	.word	0x00000000
	.align		4
        /*0014*/ 	.word	0xfffffffe
	.align		4
        /*0018*/ 	.word	0x00000000
	.align		4
        /*001c*/ 	.word	0xfffffffd
	.align		4
        /*0020*/ 	.word	0x00000000
	.align		4
        /*0024*/ 	.word	0xfffffffc


//--------------------- .nv.constant4             --------------------------
	.section	.nv.constant4,"a",@progbits
	.align	8
	.align		8
.nv.constant4:
        /*0000*/ 	.dword	vprintf
	.align		8
        /*0008*/ 	.dword	$str


//--------------------- .text._Z6kernelv          --------------------------
	.section	.text._Z6kernelv,"ax",@progbits
	.align	128
        .global         _Z6kernelv
        .type           _Z6kernelv,@function
        .size           _Z6kernelv,(.L_x_2 - _Z6kernelv)
        .other          _Z6kernelv,@"STO_CUDA_ENTRY STV_DEFAULT"
_Z6kernelv:
.text._Z6kernelv:
[----:B------:R-:W0:Y:S01]  /*0000*/  LDC R1, c[0x0][0x37c] ;  /* 0x0000df00ff017b82 */ /* 0x000e220000000800 */
[----:B------:R-:W-:Y:S01]  /*0010*/  MOV R0, 0x0 ;  /* 0x0000000000007802 */ /* 0x000fe20000000f00 */
[----:B------:R-:W1:Y:S01]  /*0020*/  LDCU.64 UR4, c[0x4][0x8] ;  /* 0x01000100ff0477ac */ /* 0x000e620008000a00 */
[----:B------:R-:W-:-:S05]  /*0030*/  CS2R R6, SRZ ;  /* 0x0000000000067805 */ /* 0x000fca000001ff00 */
[----:B------:R2:W3:Y:S01]  /*0040*/  LDC.64 R2, c[0x4][R0] ;  /* 0x0100000000027b82 */ /* 0x0004e20000000a00 */
[----:B-1----:R-:W-:Y:S02]  /*0050*/  IMAD.U32 R4, RZ, RZ, UR4 ;  /* 0x00000004ff047e24 */ /* 0x002fe4000f8e00ff */
[----:B--2---:R-:W-:-:S07]  /*0060*/  IMAD.U32 R5, RZ, RZ, UR5 ;  /* 0x00000005ff057e24 */ /* 0x004fce000f8e00ff */
[----:B------:R-:W-:-:S07]  /*0070*/  LEPC R20, `(.L_x_0) ;  /* 0x000000001014794e */ /* 0x000fce0000000000 */
[----:B0--3--:R-:W-:Y:S05]  /*0080*/  CALL.ABS.NOINC R2 ;  /* 0x0000000002007343 */ /* 0x009fea0003c00000 */
.L_x_0:
[----:B------:R-:W-:Y:S05]  /*0090*/  EXIT ;  /* 0x000000000000794d */ /* 0x000fea0003800000 */
.L_x_1:
[----:B------:R-:W-:-:S00]  /*00a0*/  BRA `(.L_x_1) ;  /* 0xfffffffc00fc7947 */ /* 0x000fc0000383ffff */
[----:B------:R-:W-:-:S00]  /*00b0*/  NOP ;  /* 0x0000000000007918 */ /* 0x000fc00000000000 */
        /* <DEDUP_REMOVED lines=12> */
.L_x_2:


//--------------------- .nv.global.init           --------------------------
	.section	.nv.global.init,"aw",@progbits
.nv.global.init:
	.type		$str,@object
	.size		$str,(.L_0 - $str)
$str:
        /*0000*/ 	.byte	0x48, 0x65, 0x6c, 0x6c, 0x6f, 0x20, 0x57, 0x6f, 0x72, 0x6c, 0x64, 0x20, 0x66, 0x72, 0x6f, 0x6d
        /*0010*/ 	.byte	0x20, 0x47, 0x50, 0x55, 0x21, 0x0a, 0x00
.L_0:


//--------------------- .nv.shared.reserved.0     --------------------------
	.section	.nv.shared.reserved.0,"aw",@nobits
	.weak		__nv_reservedSMEM_offset_0_alias
	.size		__nv_reservedSMEM_offset_0_alias, 0, 64
	.other		__nv_reservedSMEM_offset_0_alias,@"STO_CUDA_RESERVED_SHARED STV_DEFAULT"
__nv_reservedSMEM_offset_0_alias:
	.zero		0
	.zero		64


//--------------------- .nv.constant0._Z6kernelv  --------------------------
	.section	.nv.constant0._Z6kernelv,"a",@progbits
	.sectionflags	@""
	.align	4
.nv.constant0._Z6kernelv:
	.zero		896


//--------------------- SYMBOLS --------------------------

	.type		.nv.reservedSmem.offset0,@object
	.size		.nv.reservedSmem.offset0,0x4
	.type		vprintf,@function
